	.headerflags	@"EF_CUDA_TEXMODE_UNIFIED EF_CUDA_64BIT_ADDRESS EF_CUDA_ACCELERATORS EF_CUDA_SM90 EF_CUDA_VIRTUAL_SM(EF_CUDA_SM90)"
	.elftype	@"ET_EXEC"


//--------------------- .nv.info                  --------------------------
	.section	.nv.info,"",@"SHT_CUDA_INFO"
	.align	4


	//----- nvinfo : EIATTR_REGCOUNT
	.align		4
        /*0000*/ 	.byte	0x04, 0x2f
        /*0002*/ 	.short	(.L_1 - .L_0)
	.align		4
.L_0:
        /*0004*/ 	.word	index@(triton_poi_fused__unsafe_index_add_reflection_pad2d_10)
        /*0008*/ 	.word	0x00000016


	//----- nvinfo : EIATTR_MIN_STACK_SIZE
	.align		4
.L_1:
        /*000c*/ 	.byte	0x04, 0x12
        /*000e*/ 	.short	(.L_3 - .L_2)
	.align		4
.L_2:
        /*0010*/ 	.word	index@(triton_poi_fused__unsafe_index_add_reflection_pad2d_10)
        /*0014*/ 	.word	0x00000000


	//----- nvinfo : EIATTR_FRAME_SIZE
	.align		4
.L_3:
        /*0018*/ 	.byte	0x04, 0x11
        /*001a*/ 	.short	(.L_5 - .L_4)
	.align		4
.L_4:
        /*001c*/ 	.word	index@(triton_poi_fused__unsafe_index_add_reflection_pad2d_10)
        /*0020*/ 	.word	0x00000000


	//----- nvinfo : EIATTR_MIN_STACK_SIZE
	.align		4
.L_5:
        /*0024*/ 	.byte	0x04, 0x12
        /*0026*/ 	.short	(.L_7 - .L_6)
	.align		4
.L_6:
        /*0028*/ 	.word	index@(triton_poi_fused__unsafe_index_add_reflection_pad2d_10)
        /*002c*/ 	.word	0x00000000
.L_7:


//--------------------- .nv.info.triton_poi_fused__unsafe_index_add_reflection_pad2d_10 --------------------------
	.section	.nv.info.triton_poi_fused__unsafe_index_add_reflection_pad2d_10,"",@"SHT_CUDA_INFO"
	.sectionflags	@""
	.align	4


	//----- nvinfo : EIATTR_CUDA_API_VERSION
	.align		4
        /*0000*/ 	.byte	0x04, 0x37
        /*0002*/ 	.short	(.L_9 - .L_8)
.L_8:
        /*0004*/ 	.word	0x0000007c


	//----- nvinfo : EIATTR_KPARAM_INFO
	.align		4
.L_9:
        /*0008*/ 	.byte	0x04, 0x17
        /*000a*/ 	.short	(.L_11 - .L_10)
.L_10:
        /*000c*/ 	.word	0x00000000
        /*0010*/ 	.short	0x0004
        /*0012*/ 	.short	0x0020
        /*0014*/ 	.byte	0x00, 0xf0, 0x11, 0x00


	//----- nvinfo : EIATTR_KPARAM_INFO
	.align		4
.L_11:
        /*0018*/ 	.byte	0x04, 0x17
        /*001a*/ 	.short	(.L_13 - .L_12)
.L_12:
        /*001c*/ 	.word	0x00000000
        /*0020*/ 	.short	0x0003
        /*0022*/ 	.short	0x0018
        /*0024*/ 	.byte	0x00, 0xf4, 0x21, 0x00


	//----- nvinfo : EIATTR_KPARAM_INFO
	.align		4
.L_13:
        /*0028*/ 	.byte	0x04, 0x17
        /*002a*/ 	.short	(.L_15 - .L_14)
.L_14:
        /*002c*/ 	.word	0x00000000
        /*0030*/ 	.short	0x0002
        /*0032*/ 	.short	0x0010
        /*0034*/ 	.byte	0x00, 0xf4, 0x21, 0x00


	//----- nvinfo : EIATTR_KPARAM_INFO
	.align		4
.L_15:
        /*0038*/ 	.byte	0x04, 0x17
        /*003a*/ 	.short	(.L_17 - .L_16)
.L_16:
        /*003c*/ 	.word	0x00000000
        /*0040*/ 	.short	0x0001
        /*0042*/ 	.short	0x0008
        /*0044*/ 	.byte	0x00, 0xf4, 0x21, 0x00


	//----- nvinfo : EIATTR_KPARAM_INFO
	.align		4
.L_17:
        /*0048*/ 	.byte	0x04, 0x17
        /*004a*/ 	.short	(.L_19 - .L_18)
.L_18:
        /*004c*/ 	.word	0x00000000
        /*0050*/ 	.short	0x0000
        /*0052*/ 	.short	0x0000
        /*0054*/ 	.byte	0x00, 0xf4, 0x21, 0x00


	//----- nvinfo : EIATTR_SPARSE_MMA_MASK
	.align		4
.L_19:
        /*0058*/ 	.byte	0x03, 0x50
        /*005a*/ 	.short	0x0000


	//----- nvinfo : EIATTR_MAXREG_COUNT
	.align		4
        /*005c*/ 	.byte	0x03, 0x1b
        /*005e*/ 	.short	0x00ff


	//----- nvinfo : EIATTR_EXIT_INSTR_OFFSETS
	.align		4
        /*0060*/ 	.byte	0x04, 0x1c
        /*0062*/ 	.short	(.L_21 - .L_20)


	//   ....[0]....
.L_20:
        /*0064*/ 	.word	0x00000670


	//   ....[1]....
        /*0068*/ 	.word	0x00000690


	//----- nvinfo : EIATTR_REQNTID
	.align		4
.L_21:
        /*006c*/ 	.byte	0x04, 0x10
        /*006e*/ 	.short	(.L_23 - .L_22)
.L_22:
        /*0070*/ 	.word	0x00000080
        /*0074*/ 	.word	0x00000001
        /*0078*/ 	.word	0x00000001


	//----- nvinfo : EIATTR_CBANK_PARAM_SIZE
	.align		4
.L_23:
        /*007c*/ 	.byte	0x03, 0x19
        /*007e*/ 	.short	0x0024


	//----- nvinfo : EIATTR_PARAM_CBANK
	.align		4
        /*0080*/ 	.byte	0x04, 0x0a
        /*0082*/ 	.short	(.L_25 - .L_24)
	.align		4
.L_24:
        /*0084*/ 	.word	index@(.nv.constant0.triton_poi_fused__unsafe_index_add_reflection_pad2d_10)
        /*0088*/ 	.short	0x0210
        /*008a*/ 	.short	0x0024


	//----- nvinfo : EIATTR_SW_WAR
	.align		4
.L_25:
        /*008c*/ 	.byte	0x04, 0x36
        /*008e*/ 	.short	(.L_27 - .L_26)
.L_26:
        /*0090*/ 	.word	0x00000008
.L_27:


//--------------------- .nv.callgraph             --------------------------
	.section	.nv.callgraph,"",@"SHT_CUDA_CALLGRAPH"
	.align	4
	.sectionentsize	8
	.align		4
        /*0000*/ 	.word	0x00000000
	.align		4
        /*0004*/ 	.word	0xffffffff
	.align		4
        /*0008*/ 	.word	0x00000000
	.align		4
        /*000c*/ 	.word	0xfffffffe
	.align		4
        /*0010*/ 	.word	0x00000000
	.align		4
        /*0014*/ 	.word	0xfffffffd
	.align		4
        /*0018*/ 	.word	0x00000000
	.align		4
        /*001c*/ 	.word	0xfffffffc


//--------------------- .text.triton_poi_fused__unsafe_index_add_reflection_pad2d_10 --------------------------
	.section	.text.triton_poi_fused__unsafe_index_add_reflection_pad2d_10,"ax",@progbits
	.align	128
        .global         triton_poi_fused__unsafe_index_add_reflection_pad2d_10
        .type           triton_poi_fused__unsafe_index_add_reflection_pad2d_10,@function
        .size           triton_poi_fused__unsafe_index_add_reflection_pad2d_10,(.L_x_1 - triton_poi_fused__unsafe_index_add_reflection_pad2d_10)
        .other          triton_poi_fused__unsafe_index_add_reflection_pad2d_10,@"STO_CUDA_ENTRY STV_DEFAULT"
triton_poi_fused__unsafe_index_add_reflection_pad2d_10:
.text.triton_poi_fused__unsafe_index_add_reflection_pad2d_10:
[----:B------:R-:W0:Y:S02]  /*0000*/  LDC R1, c[0x0][0x28] ;  /* 0x00000a00ff017b82 */ /* 0x000e240000000800 */
[----:B------:R-:W1:Y:S01]  /*0010*/  S2R R0, SR_TID.X ;  /* 0x0000000000007919 */ /* 0x000e620000002100 */
[----:B------:R-:W-:Y:S01]  /*0020*/  ULDC.64 UR4, c[0x0][0x208] ;  /* 0x0000820000047ab9 */ /* 0x000fe20000000a00 */
[----:B------:R-:W-:Y:S01]  /*0030*/  ULDC.64 UR6, c[0x0][0x218] ;  /* 0x0000860000067ab9 */ /* 0x000fe20000000a00 */
[----:B------:R-:W-:Y:S01]  /*0040*/  ULDC.64 UR8, c[0x0][0x220] ;  /* 0x0000880000087ab9 */ /* 0x000fe20000000a00 */
[----:B------:R-:W2:Y:S01]  /*0050*/  S2R R3, SR_CTAID.X ;  /* 0x0000000000037919 */ /* 0x000ea20000002500 */
[----:B-1----:R-:W-:-:S05]  /*0060*/  IMAD.SHL.U32 R0, R0, 0x2, RZ ;  /* 0x0000000200007824 */ /* 0x002fca00078e00ff */
[----:B------:R-:W-:-:S05]  /*0070*/  LOP3.LUT R0, R0, 0xfe, RZ, 0xc0, !PT ;  /* 0x000000fe00007812 */ /* 0x000fca00078ec0ff */
[----:B--2---:R-:W-:-:S04]  /*0080*/  IMAD R0, R3, 0x100, R0 ;  /* 0x0000010003007824 */ /* 0x004fc800078e0200 */
[C---:B------:R-:W-:Y:S01]  /*0090*/  IMAD.HI R2, R0.reuse, 0x66666667, RZ ;  /* 0x6666666700027827 */ /* 0x040fe200078e02ff */
[----:B------:R-:W-:-:S03]  /*00a0*/  ISETP.GE.AND P0, PT, R0, 0x6400, PT ;  /* 0x000064000000780c */ /* 0x000fc60003f06270 */
[----:B------:R-:W-:Y:S01]  /*00b0*/  VIADD R4, R0, 0x1 ;  /* 0x0000000100047836 */ /* 0x000fe20000000000 */
[----:B------:R-:W-:-:S03]  /*00c0*/  SHF.R.U32.HI R3, RZ, 0x1f, R2 ;  /* 0x0000001fff037819 */ /* 0x000fc60000011602 */
[----:B------:R-:W-:Y:S01]  /*00d0*/  IMAD.HI R6, R4, 0x66666667, RZ ;  /* 0x6666666704067827 */ /* 0x000fe200078e02ff */
[----:B------:R-:W-:-:S04]  /*00e0*/  LEA.HI.SX32 R3, R2, R3, 0x1e ;  /* 0x0000000302037211 */ /* 0x000fc800078ff2ff */
[----:B------:R-:W-:Y:S01]  /*00f0*/  SHF.R.U32.HI R7, RZ, 0x1f, R6 ;  /* 0x0000001fff077819 */ /* 0x000fe20000011606 */
[----:B------:R-:W-:-:S03]  /*0100*/  IMAD.HI R2, R3, 0x66666667, RZ ;  /* 0x6666666703027827 */ /* 0x000fc600078e02ff */
[----:B------:R-:W-:Y:S02]  /*0110*/  LEA.HI.SX32 R7, R6, R7, 0x1e ;  /* 0x0000000706077211 */ /* 0x000fe400078ff2ff */
[----:B------:R-:W-:-:S03]  /*0120*/  SHF.R.U32.HI R5, RZ, 0x1f, R2 ;  /* 0x0000001fff057819 */ /* 0x000fc60000011602 */
[----:B------:R-:W-:Y:S01]  /*0130*/  IMAD R7, R7, 0xa, RZ ;  /* 0x0000000a07077824 */ /* 0x000fe200078e02ff */
[----:B------:R-:W-:Y:S01]  /*0140*/  LEA.HI.SX32 R5, R2, R5, 0x1e ;  /* 0x0000000502057211 */ /* 0x000fe200078ff2ff */
[----:B------:R-:W-:-:S03]  /*0150*/  IMAD R2, R3, 0xa, RZ ;  /* 0x0000000a03027824 */ /* 0x000fc600078e02ff */
[----:B------:R-:W-:Y:S01]  /*0160*/  LOP3.LUT R7, RZ, R7, RZ, 0x33, !PT ;  /* 0x00000007ff077212 */ /* 0x000fe200078e33ff */
[----:B------:R-:W-:Y:S01]  /*0170*/  IMAD R5, R5, 0xa, RZ ;  /* 0x0000000a05057824 */ /* 0x000fe200078e02ff */
[----:B------:R-:W-:-:S03]  /*0180*/  LOP3.LUT R9, RZ, R2, RZ, 0x33, !PT ;  /* 0x00000002ff097212 */ /* 0x000fc600078e33ff */
[----:B------:R-:W-:Y:S01]  /*0190*/  IMAD.IADD R7, R4, 0x1, R7 ;  /* 0x0000000104077824 */ /* 0x000fe200078e0207 */
[----:B------:R-:W-:Y:S01]  /*01a0*/  LOP3.LUT R2, RZ, R5, RZ, 0x33, !PT ;  /* 0x00000005ff027212 */ /* 0x000fe200078e33ff */
[----:B------:R-:W-:-:S03]  /*01b0*/  IMAD.IADD R9, R0, 0x1, R9 ;  /* 0x0000000100097824 */ /* 0x000fc600078e0209 */
[----:B------:R-:W-:Y:S01]  /*01c0*/  IABS R8, R7 ;  /* 0x0000000700087213 */ /* 0x000fe20000000000 */
[----:B------:R-:W-:Y:S01]  /*01d0*/  IMAD.IADD R5, R3, 0x1, R2 ;  /* 0x0000000103057824 */ /* 0x000fe200078e0202 */
[----:B------:R-:W-:Y:S01]  /*01e0*/  IABS R9, R9 ;  /* 0x0000000900097213 */ /* 0x000fe20000000000 */
[----:B------:R-:W1:Y:S02]  /*01f0*/  LDC.64 R2, c[0x0][0x210] ;  /* 0x00008400ff027b82 */ /* 0x000e640000000a00 */
[----:B------:R-:W-:Y:S01]  /*0200*/  VIADD R8, R8, 0xfffffff9 ;  /* 0xfffffff908087836 */ /* 0x000fe20000000000 */
[----:B------:R-:W-:Y:S01]  /*0210*/  IABS R6, R5 ;  /* 0x0000000500067213 */ /* 0x000fe20000000000 */
[----:B------:R-:W-:-:S03]  /*0220*/  IMAD.MOV.U32 R5, RZ, RZ, R9 ;  /* 0x000000ffff057224 */ /* 0x000fc600078e0009 */
[----:B------:R-:W-:Y:S01]  /*0230*/  IABS R15, R8 ;  /* 0x00000008000f7213 */ /* 0x000fe20000000000 */
[----:B------:R-:W-:Y:S02]  /*0240*/  VIADD R5, R5, 0xfffffff9 ;  /* 0xfffffff905057836 */ /* 0x000fe40000000000 */
[----:B------:R-:W-:Y:S01]  /*0250*/  VIADD R4, R6, 0xfffffff9 ;  /* 0xfffffff906047836 */ /* 0x000fe20000000000 */
[----:B------:R-:W-:Y:S02]  /*0260*/  CS2R R6, SRZ ;  /* 0x0000000000067805 */ /* 0x000fe4000001ff00 */
[----:B------:R-:W-:Y:S02]  /*0270*/  IABS R13, R5 ;  /* 0x00000005000d7213 */ /* 0x000fe40000000000 */
[----:B------:R-:W-:Y:S02]  /*0280*/  IABS R11, R4 ;  /* 0x00000004000b7213 */ /* 0x000fe40000000000 */
[----:B------:R-:W-:-:S02]  /*0290*/  CS2R R4, SRZ ;  /* 0x0000000000047805 */ /* 0x000fc4000001ff00 */
[----:B------:R-:W-:Y:S02]  /*02a0*/  IADD3 R13, -R13, 0x7, RZ ;  /* 0x000000070d0d7810 */ /* 0x000fe40007ffe1ff */
[----:B------:R-:W-:-:S03]  /*02b0*/  IADD3 R11, -R11, 0x7, RZ ;  /* 0x000000070b0b7810 */ /* 0x000fc60007ffe1ff */
[----:B-1----:R-:W-:-:S04]  /*02c0*/  IMAD.WIDE.U32 R12, R13, 0x8, R2 ;  /* 0x000000080d0c7825 */ /* 0x002fc800078e0002 */
[----:B------:R-:W-:Y:S01]  /*02d0*/  IMAD.WIDE.U32 R10, R11, 0x8, R2 ;  /* 0x000000080b0a7825 */ /* 0x000fe200078e0002 */
[----:B------:R1:W2:Y:S01]  /*02e0*/  @!P0 LDG.E.EL.64 R4, desc[UR4][R12.64] ;  /* 0x000000040c048981 */ /* 0x0002a2000c2e1b00 */
[----:B------:R-:W-:-:S03]  /*02f0*/  IADD3 R15, -R15, 0x7, RZ ;  /* 0x000000070f0f7810 */ /* 0x000fc60007ffe1ff */
[----:B------:R-:W3:Y:S01]  /*0300*/  @!P0 LDG.E.EL.64 R6, desc[UR4][R10.64] ;  /* 0x000000040a068981 */ /* 0x000ee2000c2e1b00 */
[----:B------:R-:W-:Y:S01]  /*0310*/  CS2R R8, SRZ ;  /* 0x0000000000087805 */ /* 0x000fe2000001ff00 */
[----:B------:R-:W-:Y:S01]  /*0320*/  IMAD.WIDE.U32 R14, R15, 0x8, R2 ;  /* 0x000000080f0e7825 */ /* 0x000fe200078e0002 */
[----:B------:R-:W-:-:S04]  /*0330*/  CS2R R2, SRZ ;  /* 0x0000000000027805 */ /* 0x000fc8000001ff00 */
[----:B------:R-:W4:Y:S04]  /*0340*/  @!P0 LDG.E.EL.64 R8, desc[UR4][R14.64] ;  /* 0x000000040e088981 */ /* 0x000f28000c2e1b00 */
[----:B------:R5:W5:Y:S01]  /*0350*/  @!P0 LDG.E.EL.64 R2, desc[UR4][R10.64] ;  /* 0x000000040a028981 */ /* 0x000b62000c2e1b00 */
[----:B------:R-:W-:-:S05]  /*0360*/  IMAD.HI R16, R0, 0x51eb851f, RZ ;  /* 0x51eb851f00107827 */ /* 0x000fca00078e02ff */
[----:B-1----:R-:W-:-:S04]  /*0370*/  SHF.R.U32.HI R13, RZ, 0x1f, R16 ;  /* 0x0000001fff0d7819 */ /* 0x002fc80000011610 */
[----:B------:R-:W-:-:S05]  /*0380*/  LEA.HI.SX32 R13, R16, R13, 0x1b ;  /* 0x0000000d100d7211 */ /* 0x000fca00078fdaff */
[----:B------:R-:W-:Y:S01]  /*0390*/  IMAD.SHL.U32 R13, R13, 0x10, RZ ;  /* 0x000000100d0d7824 */ /* 0x000fe200078e00ff */
[----:B--2---:R-:W-:Y:S02]  /*03a0*/  SHF.R.U32.HI R17, RZ, 0x1d, R5 ;  /* 0x0000001dff117819 */ /* 0x004fe40000011605 */
[----:B---3--:R-:W-:Y:S02]  /*03b0*/  SHF.R.U32.HI R19, RZ, 0x1d, R7 ;  /* 0x0000001dff137819 */ /* 0x008fe40000011607 */
[----:B------:R-:W-:Y:S02]  /*03c0*/  LOP3.LUT R17, R17, 0x4, RZ, 0xc0, !PT ;  /* 0x0000000411117812 */ /* 0x000fe400078ec0ff */
[----:B------:R-:W-:Y:S02]  /*03d0*/  LOP3.LUT R19, R19, 0x4, RZ, 0xc0, !PT ;  /* 0x0000000413137812 */ /* 0x000fe400078ec0ff */
[----:B------:R-:W-:Y:S02]  /*03e0*/  IADD3 R12, P2, R4, R17, RZ ;  /* 0x00000011040c7210 */ /* 0x000fe40007f5e0ff */
[----:B------:R-:W-:-:S02]  /*03f0*/  IADD3 R17, P1, R6, R19, RZ ;  /* 0x0000001306117210 */ /* 0x000fc40007f3e0ff */
[----:B----4-:R-:W-:Y:S01]  /*0400*/  SHF.R.U32.HI R4, RZ, 0x1d, R9 ;  /* 0x0000001dff047819 */ /* 0x010fe20000011609 */
[----:B------:R-:W-:Y:S02]  /*0410*/  IMAD.X R5, RZ, RZ, R5, P2 ;  /* 0x000000ffff057224 */ /* 0x000fe400010e0605 */
[----:B-----5:R-:W-:Y:S01]  /*0420*/  IMAD.X R10, RZ, RZ, R7, P1 ;  /* 0x000000ffff0a7224 */ /* 0x020fe200008e0607 */
[----:B------:R-:W-:Y:S02]  /*0430*/  SHF.R.U32.HI R7, RZ, 0x1d, R3 ;  /* 0x0000001dff077819 */ /* 0x000fe40000011603 */
[----:B------:R-:W-:Y:S02]  /*0440*/  LEA R6, P1, R17, R12, 0x2 ;  /* 0x0000000c11067211 */ /* 0x000fe400078210ff */
[----:B------:R-:W-:Y:S02]  /*0450*/  LOP3.LUT R4, R4, 0x4, RZ, 0xc0, !PT ;  /* 0x0000000404047812 */ /* 0x000fe400078ec0ff */
[----:B------:R-:W-:-:S02]  /*0460*/  LOP3.LUT R7, R7, 0x4, RZ, 0xc0, !PT ;  /* 0x0000000407077812 */ /* 0x000fc400078ec0ff */
[----:B------:R-:W-:Y:S02]  /*0470*/  LEA.HI.X R10, R17, R5, R10, 0x2, P1 ;  /* 0x00000005110a7211 */ /* 0x000fe400008f140a */
[--C-:B------:R-:W-:Y:S02]  /*0480*/  SHF.R.S32.HI R5, RZ, 0x1f, R13.reuse ;  /* 0x0000001fff057819 */ /* 0x100fe4000001140d */
[----:B------:R-:W-:Y:S02]  /*0490*/  IADD3 R4, P3, P4, R4, R8, R13 ;  /* 0x0000000804047210 */ /* 0x000fe40007c7e00d */
[----:B------:R-:W-:Y:S02]  /*04a0*/  IADD3 R13, P2, R13, R6, RZ ;  /* 0x000000060d0d7210 */ /* 0x000fe40007f5e0ff */
[----:B------:R-:W-:Y:S02]  /*04b0*/  IADD3 R7, P1, R2, R7, RZ ;  /* 0x0000000702077210 */ /* 0x000fe40007f3e0ff */
[----:B------:R-:W-:Y:S01]  /*04c0*/  IADD3.X R8, RZ, R9, R5, P3, P4 ;  /* 0x00000009ff087210 */ /* 0x000fe20001fe8405 */
[----:B------:R-:W-:Y:S01]  /*04d0*/  IMAD.X R2, R5, 0x1, R10, P2 ;  /* 0x0000000105027824 */ /* 0x000fe200010e060a */
[----:B------:R-:W-:Y:S01]  /*04e0*/  CS2R R10, SRZ ;  /* 0x00000000000a7805 */ /* 0x000fe2000001ff00 */
[----:B------:R-:W-:Y:S01]  /*04f0*/  IMAD.X R3, RZ, RZ, R3, P1 ;  /* 0x000000ffff037224 */ /* 0x000fe200008e0603 */
[----:B------:R-:W-:Y:S01]  /*0500*/  LEA R4, P1, R7, R4, 0x2 ;  /* 0x0000000407047211 */ /* 0x000fe200078210ff */
[C---:B------:R-:W-:Y:S01]  /*0510*/  IMAD.SHL.U32 R6, R13.reuse, 0x4, RZ ;  /* 0x000000040d067824 */ /* 0x040fe200078e00ff */
[----:B------:R-:W-:-:S02]  /*0520*/  SHF.L.U64.HI R13, R13, 0x2, R2 ;  /* 0x000000020d0d7819 */ /* 0x000fc40000010202 */
[----:B------:R-:W-:Y:S01]  /*0530*/  LEA.HI.X R5, R7, R8, R3, 0x2, P1 ;  /* 0x0000000807057211 */ /* 0x000fe200008f1403 */
[C---:B------:R-:W-:Y:S01]  /*0540*/  IMAD.SHL.U32 R8, R4.reuse, 0x4, RZ ;  /* 0x0000000404087824 */ /* 0x040fe200078e00ff */
[----:B------:R-:W-:Y:S02]  /*0550*/  IADD3 R2, P2, R6, UR6, RZ ;  /* 0x0000000606027c10 */ /* 0x000fe4000ff5e0ff */
[----:B------:R-:W-:Y:S02]  /*0560*/  SHF.L.U64.HI R9, R4, 0x2, R5 ;  /* 0x0000000204097819 */ /* 0x000fe40000010205 */
[----:B------:R-:W-:Y:S02]  /*0570*/  IADD3.X R3, R13, UR7, RZ, P2, !PT ;  /* 0x000000070d037c10 */ /* 0x000fe400097fe4ff */
[----:B------:R-:W-:Y:S02]  /*0580*/  IADD3 R6, P2, R6, UR8, RZ ;  /* 0x0000000806067c10 */ /* 0x000fe4000ff5e0ff */
[----:B------:R-:W-:Y:S01]  /*0590*/  IADD3 R4, P1, R8, UR6, RZ ;  /* 0x0000000608047c10 */ /* 0x000fe2000ff3e0ff */
[----:B------:R1:W2:Y:S01]  /*05a0*/  @!P0 LDG.E.EL R10, desc[UR4][R2.64] ;  /* 0x00000004020a8981 */ /* 0x0002a2000c2e1900 */
[----:B------:R-:W-:-:S02]  /*05b0*/  IADD3 R8, P3, R8, UR8, RZ ;  /* 0x0000000808087c10 */ /* 0x000fc4000ff7e0ff */
[----:B------:R-:W-:Y:S02]  /*05c0*/  IADD3.X R7, R13, UR9, RZ, P2, !PT ;  /* 0x000000090d077c10 */ /* 0x000fe400097fe4ff */
[----:B------:R-:W-:Y:S02]  /*05d0*/  CS2R R12, SRZ ;  /* 0x00000000000c7805 */ /* 0x000fe4000001ff00 */
[----:B------:R-:W-:Y:S02]  /*05e0*/  IADD3.X R5, R9, UR7, RZ, P1, !PT ;  /* 0x0000000709057c10 */ /* 0x000fe40008ffe4ff */
[----:B------:R-:W-:-:S03]  /*05f0*/  IADD3.X R9, R9, UR9, RZ, P3, !PT ;  /* 0x0000000909097c10 */ /* 0x000fc60009ffe4ff */
[----:B------:R-:W3:Y:S01]  /*0600*/  @!P0 LDG.E.EL R11, desc[UR4][R4.64] ;  /* 0x00000004040b8981 */ /* 0x000ee2000c2e1900 */
[----:B-1----:R-:W1:Y:S03]  /*0610*/  LDC.64 R2, c[0x0][0x228] ;  /* 0x00008a00ff027b82 */ /* 0x002e660000000a00 */
[----:B------:R-:W3:Y:S04]  /*0620*/  @!P0 LDG.E.EL R12, desc[UR4][R8.64] ;  /* 0x00000004080c8981 */ /* 0x000ee8000c2e1900 */
[----:B------:R-:W2:Y:S01]  /*0630*/  @!P0 LDG.E.EL R13, desc[UR4][R6.64] ;  /* 0x00000004060d8981 */ /* 0x000ea2000c2e1900 */
[----:B-1----:R-:W-:-:S04]  /*0640*/  IMAD.WIDE R2, R0, 0x4, R2 ;  /* 0x0000000400027825 */ /* 0x002fc800078e0202 */
[----:B---3--:R-:W-:Y:S01]  /*0650*/  FADD R11, R12, R11 ;  /* 0x0000000b0c0b7221 */ /* 0x008fe20000000000 */
[----:B--2---:R-:W-:Y:S01]  /*0660*/  FADD R10, R13, R10 ;  /* 0x0000000a0d0a7221 */ /* 0x004fe20000000000 */
[----:B------:R-:W-:Y:S06]  /*0670*/  @P0 EXIT ;  /* 0x000000000000094d */ /* 0x000fec0003800000 */
[----:B------:R-:W-:Y:S01]  /*0680*/  STG.E.64 desc[UR4][R2.64], R10 ;  /* 0x0000000a02007986 */ /* 0x000fe2000c101b04 */
[----:B------:R-:W-:Y:S05]  /*0690*/  EXIT ;  /* 0x000000000000794d */ /* 0x000fea0003800000 */
.L_x_0:
[----:B------:R-:W-:-:S00]  /*06a0*/  BRA `(.L_x_0) ;  /* 0xfffffffc00fc7947 */ /* 0x000fc0000383ffff */
[----:B------:R-:W-:-:S00]  /*06b0*/  NOP ;  /* 0x0000000000007918 */ /* 0x000fc00000000000 */
        /* <DEDUP_REMOVED lines=12> */
.L_x_1:


//--------------------- .nv.constant0.triton_poi_fused__unsafe_index_add_reflection_pad2d_10 --------------------------
	.section	.nv.constant0.triton_poi_fused__unsafe_index_add_reflection_pad2d_10,"a",@progbits
	.sectionflags	@""
	.align	4
.nv.constant0.triton_poi_fused__unsafe_index_add_reflection_pad2d_10:
	.zero		564
